//
// Generated by NVIDIA NVVM Compiler
//
// Compiler Build ID: CL-36424714
// Cuda compilation tools, release 13.0, V13.0.88
// Based on NVVM 20.0.0
//

.version 9.0
.target sm_100
.address_size 64

	// .globl	CalculateChangeDeltaAndError

.visible .entry CalculateChangeDeltaAndError(
	.param .u64 .ptr .align 1 CalculateChangeDeltaAndError_param_0,
	.param .u32 CalculateChangeDeltaAndError_param_1,
	.param .u64 .ptr .align 1 CalculateChangeDeltaAndError_param_2,
	.param .u32 CalculateChangeDeltaAndError_param_3,
	.param .u32 CalculateChangeDeltaAndError_param_4,
	.param .u64 .ptr .align 1 CalculateChangeDeltaAndError_param_5,
	.param .u32 CalculateChangeDeltaAndError_param_6,
	.param .u32 CalculateChangeDeltaAndError_param_7,
	.param .u64 .ptr .align 1 CalculateChangeDeltaAndError_param_8,
	.param .u32 CalculateChangeDeltaAndError_param_9,
	.param .u32 CalculateChangeDeltaAndError_param_10,
	.param .u64 .ptr .align 1 CalculateChangeDeltaAndError_param_11,
	.param .u32 CalculateChangeDeltaAndError_param_12,
	.param .u32 CalculateChangeDeltaAndError_param_13,
	.param .u64 .ptr .align 1 CalculateChangeDeltaAndError_param_14,
	.param .u32 CalculateChangeDeltaAndError_param_15,
	.param .u32 CalculateChangeDeltaAndError_param_16
)
{
	.reg .pred 	%p<2>;
	.reg .b32 	%r<13>;
	.reg .b64 	%rd<28>;
	.reg .b64 	%fd<10>;

	ld.param.u32 	%r2, [CalculateChangeDeltaAndError_param_4];
	ld.param.u64 	%rd3, [CalculateChangeDeltaAndError_param_5];
	ld.param.u32 	%r3, [CalculateChangeDeltaAndError_param_7];
	ld.param.u32 	%r4, [CalculateChangeDeltaAndError_param_10];
	ld.param.u64 	%rd5, [CalculateChangeDeltaAndError_param_11];
	ld.param.u32 	%r5, [CalculateChangeDeltaAndError_param_13];
	ld.param.u64 	%rd6, [CalculateChangeDeltaAndError_param_14];
	ld.param.u32 	%r6, [CalculateChangeDeltaAndError_param_16];
	mov.u32 	%r1, %ctaid.y;
	setp.gt.u32 	%p1, %r1, 1023;
	@%p1 bra 	$L__BB0_2;
	ld.param.u64 	%rd27, [CalculateChangeDeltaAndError_param_8];
	ld.param.u64 	%rd26, [CalculateChangeDeltaAndError_param_2];
	ld.param.u64 	%rd25, [CalculateChangeDeltaAndError_param_0];
	cvta.to.global.u64 	%rd7, %rd25;
	cvta.to.global.u64 	%rd8, %rd26;
	cvta.to.global.u64 	%rd9, %rd3;
	cvta.to.global.u64 	%rd10, %rd5;
	cvta.to.global.u64 	%rd11, %rd27;
	cvta.to.global.u64 	%rd12, %rd6;
	mov.u32 	%r7, %ctaid.x;
	mul.wide.u32 	%rd13, %r1, 8;
	add.s64 	%rd14, %rd7, %rd13;
	ld.global.f64 	%fd1, [%rd14];
	mad.lo.s32 	%r8, %r2, %r1, %r7;
	mul.wide.s32 	%rd15, %r8, 8;
	add.s64 	%rd16, %rd8, %rd15;
	ld.global.f64 	%fd2, [%rd16];
	mul.f64 	%fd3, %fd1, %fd2;
	mad.lo.s32 	%r9, %r3, %r1, %r7;
	mul.wide.s32 	%rd17, %r9, 8;
	add.s64 	%rd18, %rd9, %rd17;
	ld.global.f64 	%fd4, [%rd18];
	mul.f64 	%fd5, %fd4, 0d3FA999999999999A;
	fma.rn.f64 	%fd6, %fd3, 0d3FD3333333333333, %fd5;
	mad.lo.s32 	%r10, %r5, %r1, %r7;
	mul.wide.s32 	%rd19, %r10, 8;
	add.s64 	%rd20, %rd10, %rd19;
	st.global.f64 	[%rd20], %fd6;
	ld.global.f64 	%fd7, [%rd14];
	mad.lo.s32 	%r11, %r4, %r1, %r7;
	mul.wide.s32 	%rd21, %r11, 8;
	add.s64 	%rd22, %rd11, %rd21;
	ld.global.f64 	%fd8, [%rd22];
	mul.f64 	%fd9, %fd7, %fd8;
	mad.lo.s32 	%r12, %r6, %r1, %r7;
	mul.wide.s32 	%rd23, %r12, 8;
	add.s64 	%rd24, %rd12, %rd23;
	st.global.f64 	[%rd24], %fd9;
$L__BB0_2:
	ret;

}


// ===== COMPILED SASS (sm_100) =====

	.target	sm_100

	.elftype	@"ET_EXEC"


//--------------------- .note.nv.tkinfo           --------------------------
	.section	.note.nv.tkinfo,"",@"SHT_NOTE"
	.sectionflags	@"SHF_NOTE_NV_TKINFO"
	.tkinfo
        /*0018*/ 	.word	0x00000002
        /*0030*/ 	.string	""
        /*0030*/ 	.string	"ptxas"
        /*0030*/ 	.string	"Cuda compilation tools, release 13.0, V13.0.88"
        /*0030*/ 	.string	"Build cuda_13.0.r13.0/compiler.36424714_0"
        /*0030*/ 	.string	"-arch sm_100 -m 64 "



//--------------------- .note.nv.cuinfo           --------------------------
	.section	.note.nv.cuinfo,"",@"SHT_NOTE"
	.sectionflags	@"SHF_NOTE_NV_CUINFO"
        /*0018*/ 	.short	0x0002
        /*001a*/ 	.short	0x0064
        /*001c*/ 	.short	0x0082
	.zero		2


//--------------------- .nv.info                  --------------------------
	.section	.nv.info,"",@"SHT_CUDA_INFO"
	.align	4


	//----- nvinfo : EIATTR_REGCOUNT
	.align		4
        /*0000*/ 	.byte	0x04, 0x2f
        /*0002*/ 	.short	(.L_1 - .L_0)
	.align		4
.L_0:
        /*0004*/ 	.word	index@(CalculateChangeDeltaAndError)
        /*0008*/ 	.word	0x00000016


	//----- nvinfo : EIATTR_FRAME_SIZE
	.align		4
.L_1:
        /*000c*/ 	.byte	0x04, 0x11
        /*000e*/ 	.short	(.L_3 - .L_2)
	.align		4
.L_2:
        /*0010*/ 	.word	index@(CalculateChangeDeltaAndError)
        /*0014*/ 	.word	0x00000000


	//----- nvinfo : EIATTR_MIN_STACK_SIZE
	.align		4
.L_3:
        /*0018*/ 	.byte	0x04, 0x12
        /*001a*/ 	.short	(.L_5 - .L_4)
	.align		4
.L_4:
        /*001c*/ 	.word	index@(CalculateChangeDeltaAndError)
        /*0020*/ 	.word	0x00000000
.L_5:


//--------------------- .nv.compat                --------------------------
	.section	.nv.compat,"",@"SHT_CUDA_COMPAT_INFO"
	.align	4
        /*0000*/ 	.byte	0x02, 0x09, 0x00, 0x00, 0x02, 0x02, 0x01, 0x00, 0x02, 0x05, 0x05, 0x00, 0x03, 0x07, 0x01, 0x01
        /*0010*/ 	.byte	0x02, 0x03, 0x00, 0x00, 0x02, 0x06, 0x01, 0x00, 0x04, 0x0b, 0x08, 0x00, 0x01, 0x00, 0x00, 0x00
        /*0020*/ 	.byte	0x00, 0x00, 0x00, 0x00


//--------------------- .nv.info.CalculateChangeDeltaAndError --------------------------
	.section	.nv.info.CalculateChangeDeltaAndError,"",@"SHT_CUDA_INFO"
	.sectionflags	@""
	.align	4


	//----- nvinfo : EIATTR_CUDA_API_VERSION
	.align		4
        /*0000*/ 	.byte	0x04, 0x37
        /*0002*/ 	.short	(.L_7 - .L_6)
.L_6:
        /*0004*/ 	.word	0x00000082


	//----- nvinfo : EIATTR_KPARAM_INFO
	.align		4
.L_7:
        /*0008*/ 	.byte	0x04, 0x17
        /*000a*/ 	.short	(.L_9 - .L_8)
.L_8:
        /*000c*/ 	.word	0x00000000
        /*0010*/ 	.short	0x0010
        /*0012*/ 	.short	0x005c
        /*0014*/ 	.byte	0x00, 0xf0, 0x11, 0x00


	//----- nvinfo : EIATTR_KPARAM_INFO
	.align		4
.L_9:
        /*0018*/ 	.byte	0x04, 0x17
        /*001a*/ 	.short	(.L_11 - .L_10)
.L_10:
        /*001c*/ 	.word	0x00000000
        /*0020*/ 	.short	0x000f
        /*0022*/ 	.short	0x0058
        /*0024*/ 	.byte	0x00, 0xf0, 0x11, 0x00


	//----- nvinfo : EIATTR_KPARAM_INFO
	.align		4
.L_11:
        /*0028*/ 	.byte	0x04, 0x17
        /*002a*/ 	.short	(.L_13 - .L_12)
.L_12:
        /*002c*/ 	.word	0x00000000
        /*0030*/ 	.short	0x000e
        /*0032*/ 	.short	0x0050
        /*0034*/ 	.byte	0x00, 0xf5, 0x21, 0x00


	//----- nvinfo : EIATTR_KPARAM_INFO
	.align		4
.L_13:
        /*0038*/ 	.byte	0x04, 0x17
        /*003a*/ 	.short	(.L_15 - .L_14)
.L_14:
        /*003c*/ 	.word	0x00000000
        /*0040*/ 	.short	0x000d
        /*0042*/ 	.short	0x004c
        /*0044*/ 	.byte	0x00, 0xf0, 0x11, 0x00


	//----- nvinfo : EIATTR_KPARAM_INFO
	.align		4
.L_15:
        /*0048*/ 	.byte	0x04, 0x17
        /*004a*/ 	.short	(.L_17 - .L_16)
.L_16:
        /*004c*/ 	.word	0x00000000
        /*0050*/ 	.short	0x000c
        /*0052*/ 	.short	0x0048
        /*0054*/ 	.byte	0x00, 0xf0, 0x11, 0x00


	//----- nvinfo : EIATTR_KPARAM_INFO
	.align		4
.L_17:
        /*0058*/ 	.byte	0x04, 0x17
        /*005a*/ 	.short	(.L_19 - .L_18)
.L_18:
        /*005c*/ 	.word	0x00000000
        /*0060*/ 	.short	0x000b
        /*0062*/ 	.short	0x0040
        /*0064*/ 	.byte	0x00, 0xf5, 0x21, 0x00


	//----- nvinfo : EIATTR_KPARAM_INFO
	.align		4
.L_19:
        /*0068*/ 	.byte	0x04, 0x17
        /*006a*/ 	.short	(.L_21 - .L_20)
.L_20:
        /*006c*/ 	.word	0x00000000
        /*0070*/ 	.short	0x000a
        /*0072*/ 	.short	0x003c
        /*0074*/ 	.byte	0x00, 0xf0, 0x11, 0x00


	//----- nvinfo : EIATTR_KPARAM_INFO
	.align		4
.L_21:
        /*0078*/ 	.byte	0x04, 0x17
        /*007a*/ 	.short	(.L_23 - .L_22)
.L_22:
        /*007c*/ 	.word	0x00000000
        /*0080*/ 	.short	0x0009
        /*0082*/ 	.short	0x0038
        /*0084*/ 	.byte	0x00, 0xf0, 0x11, 0x00


	//----- nvinfo : EIATTR_KPARAM_INFO
	.align		4
.L_23:
        /*0088*/ 	.byte	0x04, 0x17
        /*008a*/ 	.short	(.L_25 - .L_24)
.L_24:
        /*008c*/ 	.word	0x00000000
        /*0090*/ 	.short	0x0008
        /*0092*/ 	.short	0x0030
        /*0094*/ 	.byte	0x00, 0xf5, 0x21, 0x00


	//----- nvinfo : EIATTR_KPARAM_INFO
	.align		4
.L_25:
        /*0098*/ 	.byte	0x04, 0x17
        /*009a*/ 	.short	(.L_27 - .L_26)
.L_26:
        /*009c*/ 	.word	0x00000000
        /*00a0*/ 	.short	0x0007
        /*00a2*/ 	.short	0x002c
        /*00a4*/ 	.byte	0x00, 0xf0, 0x11, 0x00


	//----- nvinfo : EIATTR_KPARAM_INFO
	.align		4
.L_27:
        /*00a8*/ 	.byte	0x04, 0x17
        /*00aa*/ 	.short	(.L_29 - .L_28)
.L_28:
        /*00ac*/ 	.word	0x00000000
        /*00b0*/ 	.short	0x0006
        /*00b2*/ 	.short	0x0028
        /*00b4*/ 	.byte	0x00, 0xf0, 0x11, 0x00


	//----- nvinfo : EIATTR_KPARAM_INFO
	.align		4
.L_29:
        /*00b8*/ 	.byte	0x04, 0x17
        /*00ba*/ 	.short	(.L_31 - .L_30)
.L_30:
        /*00bc*/ 	.word	0x00000000
        /*00c0*/ 	.short	0x0005
        /*00c2*/ 	.short	0x0020
        /*00c4*/ 	.byte	0x00, 0xf5, 0x21, 0x00


	//----- nvinfo : EIATTR_KPARAM_INFO
	.align		4
.L_31:
        /*00c8*/ 	.byte	0x04, 0x17
        /*00ca*/ 	.short	(.L_33 - .L_32)
.L_32:
        /*00cc*/ 	.word	0x00000000
        /*00d0*/ 	.short	0x0004
        /*00d2*/ 	.short	0x001c
        /*00d4*/ 	.byte	0x00, 0xf0, 0x11, 0x00


	//----- nvinfo : EIATTR_KPARAM_INFO
	.align		4
.L_33:
        /*00d8*/ 	.byte	0x04, 0x17
        /*00da*/ 	.short	(.L_35 - .L_34)
.L_34:
        /*00dc*/ 	.word	0x00000000
        /*00e0*/ 	.short	0x0003
        /*00e2*/ 	.short	0x0018
        /*00e4*/ 	.byte	0x00, 0xf0, 0x11, 0x00


	//----- nvinfo : EIATTR_KPARAM_INFO
	.align		4
.L_35:
        /*00e8*/ 	.byte	0x04, 0x17
        /*00ea*/ 	.short	(.L_37 - .L_36)
.L_36:
        /*00ec*/ 	.word	0x00000000
        /*00f0*/ 	.short	0x0002
        /*00f2*/ 	.short	0x0010
        /*00f4*/ 	.byte	0x00, 0xf5, 0x21, 0x00


	//----- nvinfo : EIATTR_KPARAM_INFO
	.align		4
.L_37:
        /*00f8*/ 	.byte	0x04, 0x17
        /*00fa*/ 	.short	(.L_39 - .L_38)
.L_38:
        /*00fc*/ 	.word	0x00000000
        /*0100*/ 	.short	0x0001
        /*0102*/ 	.short	0x0008
        /*0104*/ 	.byte	0x00, 0xf0, 0x11, 0x00


	//----- nvinfo : EIATTR_KPARAM_INFO
	.align		4
.L_39:
        /*0108*/ 	.byte	0x04, 0x17
        /*010a*/ 	.short	(.L_41 - .L_40)
.L_40:
        /*010c*/ 	.word	0x00000000
        /*0110*/ 	.short	0x0000
        /*0112*/ 	.short	0x0000
        /*0114*/ 	.byte	0x00, 0xf5, 0x21, 0x00


	//----- nvinfo : EIATTR_SPARSE_MMA_MASK
	.align		4
.L_41:
        /*0118*/ 	.byte	0x03, 0x50
        /*011a*/ 	.short	0x0000


	//----- nvinfo : EIATTR_MAXREG_COUNT
	.align		4
        /*011c*/ 	.byte	0x03, 0x1b
        /*011e*/ 	.short	0x00ff


	//----- nvinfo : EIATTR_MERCURY_ISA_VERSION
	.align		4
        /*0120*/ 	.byte	0x03, 0x5f
        /*0122*/ 	.short	0x0101


	//----- nvinfo : EIATTR_VRC_CTA_INIT_COUNT
	.align		4
        /*0124*/ 	.byte	0x02, 0x4a
	.zero		1
	.zero		1


	//----- nvinfo : EIATTR_EXIT_INSTR_OFFSETS
	.align		4
        /*0128*/ 	.byte	0x04, 0x1c
        /*012a*/ 	.short	(.L_43 - .L_42)


	//   ....[0]....
.L_42:
        /*012c*/ 	.word	0x00000030


	//   ....[1]....
        /*0130*/ 	.word	0x000002b0


	//----- nvinfo : EIATTR_CBANK_PARAM_SIZE
	.align		4
.L_43:
        /*0134*/ 	.byte	0x03, 0x19
        /*0136*/ 	.short	0x0060


	//----- nvinfo : EIATTR_PARAM_CBANK
	.align		4
        /*0138*/ 	.byte	0x04, 0x0a
        /*013a*/ 	.short	(.L_45 - .L_44)
	.align		4
.L_44:
        /*013c*/ 	.word	index@(.nv.constant0.CalculateChangeDeltaAndError)
        /*0140*/ 	.short	0x0380
        /*0142*/ 	.short	0x0060


	//----- nvinfo : EIATTR_SW_WAR
	.align		4
.L_45:
        /*0144*/ 	.byte	0x04, 0x36
        /*0146*/ 	.short	(.L_47 - .L_46)
.L_46:
        /*0148*/ 	.word	0x00000008
.L_47:


//--------------------- .nv.callgraph             --------------------------
	.section	.nv.callgraph,"",@"SHT_CUDA_CALLGRAPH"
	.align	4
	.sectionentsize	8
	.align		4
        /*0000*/ 	.word	0x00000000
	.align		4
        /*0004*/ 	.word	0xffffffff
	.align		4
        /*0008*/ 	.word	0x00000000
	.align		4
        /*000c*/ 	.word	0xfffffffe
	.align		4
        /*0010*/ 	.word	0x00000000
	.align		4
        /*0014*/ 	.word	0xfffffffd
	.align		4
        /*0018*/ 	.word	0x00000000
	.align		4
        /*001c*/ 	.word	0xfffffffc


//--------------------- .text.CalculateChangeDeltaAndError --------------------------
	.section	.text.CalculateChangeDeltaAndError,"ax",@progbits
	.align	128
        .global         CalculateChangeDeltaAndError
        .type           CalculateChangeDeltaAndError,@function
        .size           CalculateChangeDeltaAndError,(.L_x_1 - CalculateChangeDeltaAndError)
        .other          CalculateChangeDeltaAndError,@"STO_CUDA_ENTRY STV_DEFAULT"
CalculateChangeDeltaAndError:
.text.CalculateChangeDeltaAndError:
[----:B------:R-:W-:Y:S01]  /*0000*/  LDC R1, c[0x0][0x37c] ;  /* 0x0000df00ff017b82 */ /* 0x000fe20000000800 */
[----:B------:R-:W0:Y:S02]  /*0010*/  S2R R0, SR_CTAID.Y ;  /* 0x0000000000007919 */ /* 0x000e240000002600 */
[----:B0-----:R-:W-:-:S13]  /*0020*/  ISETP.GT.U32.AND P0, PT, R0, 0x3ff, PT ;  /* 0x000003ff0000780c */ /* 0x001fda0003f04070 */
[----:B------:R-:W-:Y:S05]  /*0030*/  @P0 EXIT ;  /* 0x000000000000094d */ /* 0x000fea0003800000 */
[----:B------:R-:W0:Y:S01]  /*0040*/  S2UR UR6, SR_CTAID.X ;  /* 0x00000000000679c3 */ /* 0x000e220000002500 */
[----:B------:R-:W1:Y:S07]  /*0050*/  LDCU.64 UR4, c[0x0][0x358] ;  /* 0x00006b00ff0477ac */ /* 0x000e6e0008000a00 */
[----:B------:R-:W0:Y:S08]  /*0060*/  LDC R5, c[0x0][0x39c] ;  /* 0x0000e700ff057b82 */ /* 0x000e300000000800 */
[----:B------:R-:W2:Y:S08]  /*0070*/  LDC R7, c[0x0][0x3ac] ;  /* 0x0000eb00ff077b82 */ /* 0x000eb00000000800 */
[----:B------:R-:W3:Y:S08]  /*0080*/  LDC.64 R8, c[0x0][0x390] ;  /* 0x0000e400ff087b82 */ /* 0x000ef00000000a00 */
[----:B------:R-:W4:Y:S01]  /*0090*/  LDC.64 R10, c[0x0][0x3a0] ;  /* 0x0000e800ff0a7b82 */ /* 0x000f220000000a00 */
[----:B0-----:R-:W-:-:S07]  /*00a0*/  IMAD R5, R0, R5, UR6 ;  /* 0x0000000600057e24 */ /* 0x001fce000f8e0205 */
[----:B------:R-:W0:Y:S01]  /*00b0*/  LDC.64 R2, c[0x0][0x380] ;  /* 0x0000e000ff027b82 */ /* 0x000e220000000a00 */
[----:B--2---:R-:W-:Y:S02]  /*00c0*/  IMAD R7, R0, R7, UR6 ;  /* 0x0000000600077e24 */ /* 0x004fe4000f8e0207 */
[----:B---3--:R-:W-:-:S05]  /*00d0*/  IMAD.WIDE R8, R5, 0x8, R8 ;  /* 0x0000000805087825 */ /* 0x008fca00078e0208 */
[----:B------:R-:W2:Y:S01]  /*00e0*/  LDC R17, c[0x0][0x3cc] ;  /* 0x0000f300ff117b82 */ /* 0x000ea20000000800 */
[----:B-1----:R-:W3:Y:S01]  /*00f0*/  LDG.E.64 R8, desc[UR4][R8.64] ;  /* 0x0000000408087981 */ /* 0x002ee2000c1e1b00 */
[----:B----4-:R-:W-:-:S06]  /*0100*/  IMAD.WIDE R10, R7, 0x8, R10 ;  /* 0x00000008070a7825 */ /* 0x010fcc00078e020a */
[----:B------:R-:W1:Y:S01]  /*0110*/  LDC R19, c[0x0][0x3bc] ;  /* 0x0000ef00ff137b82 */ /* 0x000e620000000800 */
[----:B------:R-:W4:Y:S01]  /*0120*/  LDG.E.64 R10, desc[UR4][R10.64] ;  /* 0x000000040a0a7981 */ /* 0x000f22000c1e1b00 */
[----:B0-----:R-:W-:-:S06]  /*0130*/  IMAD.WIDE.U32 R2, R0, 0x8, R2 ;  /* 0x0000000800027825 */ /* 0x001fcc00078e0002 */
[----:B------:R-:W0:Y:S01]  /*0140*/  LDC.64 R14, c[0x0][0x3c0] ;  /* 0x0000f000ff0e7b82 */ /* 0x000e220000000a00 */
[----:B------:R-:W3:Y:S07]  /*0150*/  LDG.E.64 R6, desc[UR4][R2.64] ;  /* 0x0000000402067981 */ /* 0x000eee000c1e1b00 */
[----:B------:R-:W5:Y:S01]  /*0160*/  LDC.64 R4, c[0x0][0x3b0] ;  /* 0x0000ec00ff047b82 */ /* 0x000f620000000a00 */
[----:B------:R-:W-:Y:S01]  /*0170*/  UMOV UR8, 0x9999999a ;  /* 0x9999999a00087882 */ /* 0x000fe20000000000 */
[----:B------:R-:W-:Y:S01]  /*0180*/  UMOV UR9, 0x3fa99999 ;  /* 0x3fa9999900097882 */ /* 0x000fe20000000000 */
[C---:B--2---:R-:W-:Y:S01]  /*0190*/  IMAD R17, R0.reuse, R17, UR6 ;  /* 0x0000000600117e24 */ /* 0x044fe2000f8e0211 */
[----:B----4-:R-:W-:Y:S01]  /*01a0*/  DMUL R12, R10, UR8 ;  /* 0x000000080a0c7c28 */ /* 0x010fe20008000000 */
[----:B------:R-:W-:Y:S01]  /*01b0*/  UMOV UR8, 0x33333333 ;  /* 0x3333333300087882 */ /* 0x000fe20000000000 */
[----:B---3--:R-:W-:Y:S01]  /*01c0*/  DMUL R6, R6, R8 ;  /* 0x0000000806067228 */ /* 0x008fe20000000000 */
[----:B------:R-:W-:Y:S01]  /*01d0*/  UMOV UR9, 0x3fd33333 ;  /* 0x3fd3333300097882 */ /* 0x000fe20000000000 */
[----:B-1----:R-:W-:-:S02]  /*01e0*/  IMAD R11, R0, R19, UR6 ;  /* 0x00000006000b7e24 */ /* 0x002fc4000f8e0213 */
[----:B0-----:R-:W-:Y:S02]  /*01f0*/  IMAD.WIDE R8, R17, 0x8, R14 ;  /* 0x0000000811087825 */ /* 0x001fe400078e020e */
[----:B------:R-:W0:Y:S02]  /*0200*/  LDC R15, c[0x0][0x3dc] ;  /* 0x0000f700ff0f7b82 */ /* 0x000e240000000800 */
[----:B------:R-:W-:Y:S01]  /*0210*/  DFMA R6, R6, UR8, R12 ;  /* 0x0000000806067c2b */ /* 0x000fe2000800000c */
[----:B-----5:R-:W-:-:S05]  /*0220*/  IMAD.WIDE R4, R11, 0x8, R4 ;  /* 0x000000080b047825 */ /* 0x020fca00078e0204 */
[----:B------:R-:W1:Y:S01]  /*0230*/  LDC.64 R12, c[0x0][0x3d0] ;  /* 0x0000f400ff0c7b82 */ /* 0x000e620000000a00 */
[----:B------:R-:W-:Y:S04]  /*0240*/  STG.E.64 desc[UR4][R8.64], R6 ;  /* 0x0000000608007986 */ /* 0x000fe8000c101b04 */
[----:B------:R-:W2:Y:S04]  /*0250*/  LDG.E.64 R2, desc[UR4][R2.64] ;  /* 0x0000000402027981 */ /* 0x000ea8000c1e1b00 */
[----:B------:R-:W2:Y:S01]  /*0260*/  LDG.E.64 R4, desc[UR4][R4.64] ;  /* 0x0000000404047981 */ /* 0x000ea2000c1e1b00 */
[----:B0-----:R-:W-:-:S04]  /*0270*/  IMAD R15, R0, R15, UR6 ;  /* 0x00000006000f7e24 */ /* 0x001fc8000f8e020f */
[----:B-1----:R-:W-:Y:S01]  /*0280*/  IMAD.WIDE R12, R15, 0x8, R12 ;  /* 0x000000080f0c7825 */ /* 0x002fe200078e020c */
[----:B--2---:R-:W-:-:S07]  /*0290*/  DMUL R10, R2, R4 ;  /* 0x00000004020a7228 */ /* 0x004fce0000000000 */
[----:B------:R-:W-:Y:S01]  /*02a0*/  STG.E.64 desc[UR4][R12.64], R10 ;  /* 0x0000000a0c007986 */ /* 0x000fe2000c101b04 */
[----:B------:R-:W-:Y:S05]  /*02b0*/  EXIT ;  /* 0x000000000000794d */ /* 0x000fea0003800000 */
.L_x_0:
[----:B------:R-:W-:-:S00]  /*02c0*/  BRA `(.L_x_0) ;  /* 0xfffffffc00fc7947 */ /* 0x000fc0000383ffff */
[----:B------:R-:W-:-:S00]  /*02d0*/  NOP ;  /* 0x0000000000007918 */ /* 0x000fc00000000000 */
        /* <DEDUP_REMOVED lines=10> */
.L_x_1:


//--------------------- .nv.shared.reserved.0     --------------------------
	.section	.nv.shared.reserved.0,"aw",@nobits
	.weak		__nv_reservedSMEM_offset_0_alias
	.size		__nv_reservedSMEM_offset_0_alias, 0, 64
	.other		__nv_reservedSMEM_offset_0_alias,@"STO_CUDA_RESERVED_SHARED STV_DEFAULT"
__nv_reservedSMEM_offset_0_alias:
	.zero		0
	.zero		64


//--------------------- .nv.constant0.CalculateChangeDeltaAndError --------------------------
	.section	.nv.constant0.CalculateChangeDeltaAndError,"a",@progbits
	.sectionflags	@""
	.align	4
.nv.constant0.CalculateChangeDeltaAndError:
	.zero		992


//--------------------- SYMBOLS --------------------------

	.type		.nv.reservedSmem.offset0,@object
	.size		.nv.reservedSmem.offset0,0x4
